	.headerflags	@"EF_CUDA_TEXMODE_UNIFIED EF_CUDA_64BIT_ADDRESS EF_CUDA_ACCELERATORS EF_CUDA_SM90 EF_CUDA_VIRTUAL_SM(EF_CUDA_SM90)"
	.elftype	@"ET_EXEC"


//--------------------- .nv.info                  --------------------------
	.section	.nv.info,"",@"SHT_CUDA_INFO"
	.align	4


	//----- nvinfo : EIATTR_REGCOUNT
	.align		4
        /*0000*/ 	.byte	0x04, 0x2f
        /*0002*/ 	.short	(.L_1 - .L_0)
	.align		4
.L_0:
        /*0004*/ 	.word	index@(triton_poi_fused__to_copy_arange_clamp_mul_sub_42)
        /*0008*/ 	.word	0x0000000a


	//----- nvinfo : EIATTR_MIN_STACK_SIZE
	.align		4
.L_1:
        /*000c*/ 	.byte	0x04, 0x12
        /*000e*/ 	.short	(.L_3 - .L_2)
	.align		4
.L_2:
        /*0010*/ 	.word	index@(triton_poi_fused__to_copy_arange_clamp_mul_sub_42)
        /*0014*/ 	.word	0x00000000


	//----- nvinfo : EIATTR_FRAME_SIZE
	.align		4
.L_3:
        /*0018*/ 	.byte	0x04, 0x11
        /*001a*/ 	.short	(.L_5 - .L_4)
	.align		4
.L_4:
        /*001c*/ 	.word	index@(triton_poi_fused__to_copy_arange_clamp_mul_sub_42)
        /*0020*/ 	.word	0x00000000


	//----- nvinfo : EIATTR_MIN_STACK_SIZE
	.align		4
.L_5:
        /*0024*/ 	.byte	0x04, 0x12
        /*0026*/ 	.short	(.L_7 - .L_6)
	.align		4
.L_6:
        /*0028*/ 	.word	index@(triton_poi_fused__to_copy_arange_clamp_mul_sub_42)
        /*002c*/ 	.word	0x00000000
.L_7:


//--------------------- .nv.info.triton_poi_fused__to_copy_arange_clamp_mul_sub_42 --------------------------
	.section	.nv.info.triton_poi_fused__to_copy_arange_clamp_mul_sub_42,"",@"SHT_CUDA_INFO"
	.sectionflags	@""
	.align	4


	//----- nvinfo : EIATTR_CUDA_API_VERSION
	.align		4
        /*0000*/ 	.byte	0x04, 0x37
        /*0002*/ 	.short	(.L_9 - .L_8)
.L_8:
        /*0004*/ 	.word	0x0000007c


	//----- nvinfo : EIATTR_KPARAM_INFO
	.align		4
.L_9:
        /*0008*/ 	.byte	0x04, 0x17
        /*000a*/ 	.short	(.L_11 - .L_10)
.L_10:
        /*000c*/ 	.word	0x00000000
        /*0010*/ 	.short	0x0001
        /*0012*/ 	.short	0x0008
        /*0014*/ 	.byte	0x00, 0xf0, 0x11, 0x00


	//----- nvinfo : EIATTR_KPARAM_INFO
	.align		4
.L_11:
        /*0018*/ 	.byte	0x04, 0x17
        /*001a*/ 	.short	(.L_13 - .L_12)
.L_12:
        /*001c*/ 	.word	0x00000000
        /*0020*/ 	.short	0x0000
        /*0022*/ 	.short	0x0000
        /*0024*/ 	.byte	0x00, 0xf4, 0x21, 0x00


	//----- nvinfo : EIATTR_SPARSE_MMA_MASK
	.align		4
.L_13:
        /*0028*/ 	.byte	0x03, 0x50
        /*002a*/ 	.short	0x0000


	//----- nvinfo : EIATTR_MAXREG_COUNT
	.align		4
        /*002c*/ 	.byte	0x03, 0x1b
        /*002e*/ 	.short	0x00ff


	//----- nvinfo : EIATTR_EXIT_INSTR_OFFSETS
	.align		4
        /*0030*/ 	.byte	0x04, 0x1c
        /*0032*/ 	.short	(.L_15 - .L_14)


	//   ....[0]....
.L_14:
        /*0034*/ 	.word	0x000000f0


	//   ....[1]....
        /*0038*/ 	.word	0x00000120


	//----- nvinfo : EIATTR_REQNTID
	.align		4
.L_15:
        /*003c*/ 	.byte	0x04, 0x10
        /*003e*/ 	.short	(.L_17 - .L_16)
.L_16:
        /*0040*/ 	.word	0x00000020
        /*0044*/ 	.word	0x00000001
        /*0048*/ 	.word	0x00000001


	//----- nvinfo : EIATTR_CBANK_PARAM_SIZE
	.align		4
.L_17:
        /*004c*/ 	.byte	0x03, 0x19
        /*004e*/ 	.short	0x000c


	//----- nvinfo : EIATTR_PARAM_CBANK
	.align		4
        /*0050*/ 	.byte	0x04, 0x0a
        /*0052*/ 	.short	(.L_19 - .L_18)
	.align		4
.L_18:
        /*0054*/ 	.word	index@(.nv.constant0.triton_poi_fused__to_copy_arange_clamp_mul_sub_42)
        /*0058*/ 	.short	0x0210
        /*005a*/ 	.short	0x000c


	//----- nvinfo : EIATTR_SW_WAR
	.align		4
.L_19:
        /*005c*/ 	.byte	0x04, 0x36
        /*005e*/ 	.short	(.L_21 - .L_20)
.L_20:
        /*0060*/ 	.word	0x00000008
.L_21:


//--------------------- .nv.callgraph             --------------------------
	.section	.nv.callgraph,"",@"SHT_CUDA_CALLGRAPH"
	.align	4
	.sectionentsize	8
	.align		4
        /*0000*/ 	.word	0x00000000
	.align		4
        /*0004*/ 	.word	0xffffffff
	.align		4
        /*0008*/ 	.word	0x00000000
	.align		4
        /*000c*/ 	.word	0xfffffffe
	.align		4
        /*0010*/ 	.word	0x00000000
	.align		4
        /*0014*/ 	.word	0xfffffffd
	.align		4
        /*0018*/ 	.word	0x00000000
	.align		4
        /*001c*/ 	.word	0xfffffffc


//--------------------- .text.triton_poi_fused__to_copy_arange_clamp_mul_sub_42 --------------------------
	.section	.text.triton_poi_fused__to_copy_arange_clamp_mul_sub_42,"ax",@progbits
	.align	128
        .global         triton_poi_fused__to_copy_arange_clamp_mul_sub_42
        .type           triton_poi_fused__to_copy_arange_clamp_mul_sub_42,@function
        .size           triton_poi_fused__to_copy_arange_clamp_mul_sub_42,(.L_x_1 - triton_poi_fused__to_copy_arange_clamp_mul_sub_42)
        .other          triton_poi_fused__to_copy_arange_clamp_mul_sub_42,@"STO_CUDA_ENTRY STV_DEFAULT"
triton_poi_fused__to_copy_arange_clamp_mul_sub_42:
.text.triton_poi_fused__to_copy_arange_clamp_mul_sub_42:
[----:B------:R-:W0:Y:S02]  /*0000*/  LDC R1, c[0x0][0x28] ;  /* 0x00000a00ff017b82 */ /* 0x000e240000000800 */
[----:B------:R-:W1:Y:S01]  /*0010*/  S2R R6, SR_TID.X ;  /* 0x0000000000067919 */ /* 0x000e620000002100 */
[----:B------:R-:W2:Y:S01]  /*0020*/  LDC.64 R2, c[0x0][0x210] ;  /* 0x00008400ff027b82 */ /* 0x000ea20000000a00 */
[----:B------:R-:W3:Y:S01]  /*0030*/  S2R R5, SR_CTAID.X ;  /* 0x0000000000057919 */ /* 0x000ee20000002500 */
[C---:B-1----:R-:W-:Y:S02]  /*0040*/  LOP3.LUT R0, R6.reuse, 0x3, RZ, 0xc0, !PT ;  /* 0x0000000306007812 */ /* 0x042fe400078ec0ff */
[----:B------:R-:W-:-:S03]  /*0050*/  LOP3.LUT P0, RZ, R6, 0x1c, RZ, 0xc0, !PT ;  /* 0x0000001c06ff7812 */ /* 0x000fc6000780c0ff */
[----:B---3--:R-:W-:-:S04]  /*0060*/  IMAD R5, R5, 0x4, R0 ;  /* 0x0000000405057824 */ /* 0x008fc800078e0200 */
[C---:B--2---:R-:W-:Y:S01]  /*0070*/  IMAD.WIDE R2, R5.reuse, 0x4, R2 ;  /* 0x0000000405027825 */ /* 0x044fe200078e0202 */
[----:B------:R-:W-:Y:S02]  /*0080*/  I2FP.F32.S32 R0, R5 ;  /* 0x0000000500007245 */ /* 0x000fe40000201400 */
[----:B------:R-:W-:-:S03]  /*0090*/  ISETP.LT.AND P0, PT, R5, 0x4, !P0 ;  /* 0x000000040500780c */ /* 0x000fc60004701270 */
[----:B------:R-:W-:-:S05]  /*00a0*/  FMUL R0, R0, 0.3333333432674407959 ;  /* 0x3eaaaaab00007820 */ /* 0x000fca0000400000 */
[----:B------:R-:W-:-:S04]  /*00b0*/  FMNMX R0, RZ, R0, !PT ;  /* 0x00000000ff007209 */ /* 0x000fc80007800000 */
[----:B------:R-:W1:Y:S02]  /*00c0*/  F2I.TRUNC.NTZ R4, R0 ;  /* 0x0000000000047305 */ /* 0x000e64000020f100 */
[----:B-1----:R-:W-:-:S05]  /*00d0*/  I2FP.F32.S32 R7, R4 ;  /* 0x0000000400077245 */ /* 0x002fca0000201400 */
[----:B------:R-:W-:Y:S01]  /*00e0*/  FADD.SAT R7, R0, -R7 ;  /* 0x8000000700077221 */ /* 0x000fe20000002000 */
[----:B------:R-:W-:Y:S06]  /*00f0*/  @!P0 EXIT ;  /* 0x000000000000894d */ /* 0x000fec0003800000 */
[----:B------:R-:W-:Y:S02]  /*0100*/  ULDC.64 UR4, c[0x0][0x208] ;  /* 0x0000820000047ab9 */ /* 0x000fe40000000a00 */
[----:B------:R-:W-:Y:S01]  /*0110*/  STG.E desc[UR4][R2.64], R7 ;  /* 0x0000000702007986 */ /* 0x000fe2000c101904 */
[----:B------:R-:W-:Y:S05]  /*0120*/  EXIT ;  /* 0x000000000000794d */ /* 0x000fea0003800000 */
.L_x_0:
[----:B------:R-:W-:-:S00]  /*0130*/  BRA `(.L_x_0) ;  /* 0xfffffffc00fc7947 */ /* 0x000fc0000383ffff */
[----:B------:R-:W-:-:S00]  /*0140*/  NOP ;  /* 0x0000000000007918 */ /* 0x000fc00000000000 */
        /* <DEDUP_REMOVED lines=11> */
.L_x_1:


//--------------------- .nv.constant0.triton_poi_fused__to_copy_arange_clamp_mul_sub_42 --------------------------
	.section	.nv.constant0.triton_poi_fused__to_copy_arange_clamp_mul_sub_42,"a",@progbits
	.sectionflags	@""
	.align	4
.nv.constant0.triton_poi_fused__to_copy_arange_clamp_mul_sub_42:
	.zero		540
